//
// Generated by NVIDIA NVVM Compiler
//
// Compiler Build ID: CL-36424714
// Cuda compilation tools, release 13.0, V13.0.88
// Based on NVVM 20.0.0
//

.version 9.0
.target sm_100
.address_size 64

	// .globl	_Z12safe_softmaxPfi

.visible .entry _Z12safe_softmaxPfi(
	.param .u64 .ptr .align 1 _Z12safe_softmaxPfi_param_0,
	.param .u32 _Z12safe_softmaxPfi_param_1
)
{


	ret;

}
	// .globl	_Z6sumRedPfi
.visible .entry _Z6sumRedPfi(
	.param .u64 .ptr .align 1 _Z6sumRedPfi_param_0,
	.param .u32 _Z6sumRedPfi_param_1
)
{


	ret;

}
	// .globl	_Z3maxPfi
.visible .entry _Z3maxPfi(
	.param .u64 .ptr .align 1 _Z3maxPfi_param_0,
	.param .u32 _Z3maxPfi_param_1
)
{


	ret;

}


// ===== COMPILED SASS (sm_100) =====

	.target	sm_100

	.elftype	@"ET_EXEC"


//--------------------- .note.nv.tkinfo           --------------------------
	.section	.note.nv.tkinfo,"",@"SHT_NOTE"
	.sectionflags	@"SHF_NOTE_NV_TKINFO"
	.tkinfo
        /*0018*/ 	.word	0x00000002
        /*0030*/ 	.string	""
        /*0030*/ 	.string	"ptxas"
        /*0030*/ 	.string	"Cuda compilation tools, release 13.0, V13.0.88"
        /*0030*/ 	.string	"Build cuda_13.0.r13.0/compiler.36424714_0"
        /*0030*/ 	.string	"-arch sm_100 -m 64 "



//--------------------- .note.nv.cuinfo           --------------------------
	.section	.note.nv.cuinfo,"",@"SHT_NOTE"
	.sectionflags	@"SHF_NOTE_NV_CUINFO"
        /*0018*/ 	.short	0x0002
        /*001a*/ 	.short	0x0064
        /*001c*/ 	.short	0x0082
	.zero		2


//--------------------- .nv.info                  --------------------------
	.section	.nv.info,"",@"SHT_CUDA_INFO"
	.align	4


	//----- nvinfo : EIATTR_REGCOUNT
	.align		4
        /*0000*/ 	.byte	0x04, 0x2f
        /*0002*/ 	.short	(.L_1 - .L_0)
	.align		4
.L_0:
        /*0004*/ 	.word	index@(_Z12safe_softmaxPfi)
        /*0008*/ 	.word	0x00000004


	//----- nvinfo : EIATTR_FRAME_SIZE
	.align		4
.L_1:
        /*000c*/ 	.byte	0x04, 0x11
        /*000e*/ 	.short	(.L_3 - .L_2)
	.align		4
.L_2:
        /*0010*/ 	.word	index@(_Z12safe_softmaxPfi)
        /*0014*/ 	.word	0x00000000


	//----- nvinfo : EIATTR_REGCOUNT
	.align		4
.L_3:
        /*0018*/ 	.byte	0x04, 0x2f
        /*001a*/ 	.short	(.L_5 - .L_4)
	.align		4
.L_4:
        /*001c*/ 	.word	index@(_Z6sumRedPfi)
        /*0020*/ 	.word	0x00000004


	//----- nvinfo : EIATTR_FRAME_SIZE
	.align		4
.L_5:
        /*0024*/ 	.byte	0x04, 0x11
        /*0026*/ 	.short	(.L_7 - .L_6)
	.align		4
.L_6:
        /*0028*/ 	.word	index@(_Z6sumRedPfi)
        /*002c*/ 	.word	0x00000000


	//----- nvinfo : EIATTR_REGCOUNT
	.align		4
.L_7:
        /*0030*/ 	.byte	0x04, 0x2f
        /*0032*/ 	.short	(.L_9 - .L_8)
	.align		4
.L_8:
        /*0034*/ 	.word	index@(_Z3maxPfi)
        /*0038*/ 	.word	0x00000004


	//----- nvinfo : EIATTR_FRAME_SIZE
	.align		4
.L_9:
        /*003c*/ 	.byte	0x04, 0x11
        /*003e*/ 	.short	(.L_11 - .L_10)
	.align		4
.L_10:
        /*0040*/ 	.word	index@(_Z3maxPfi)
        /*0044*/ 	.word	0x00000000


	//----- nvinfo : EIATTR_MIN_STACK_SIZE
	.align		4
.L_11:
        /*0048*/ 	.byte	0x04, 0x12
        /*004a*/ 	.short	(.L_13 - .L_12)
	.align		4
.L_12:
        /*004c*/ 	.word	index@(_Z3maxPfi)
        /*0050*/ 	.word	0x00000000


	//----- nvinfo : EIATTR_MIN_STACK_SIZE
	.align		4
.L_13:
        /*0054*/ 	.byte	0x04, 0x12
        /*0056*/ 	.short	(.L_15 - .L_14)
	.align		4
.L_14:
        /*0058*/ 	.word	index@(_Z6sumRedPfi)
        /*005c*/ 	.word	0x00000000


	//----- nvinfo : EIATTR_MIN_STACK_SIZE
	.align		4
.L_15:
        /*0060*/ 	.byte	0x04, 0x12
        /*0062*/ 	.short	(.L_17 - .L_16)
	.align		4
.L_16:
        /*0064*/ 	.word	index@(_Z12safe_softmaxPfi)
        /*0068*/ 	.word	0x00000000
.L_17:


//--------------------- .nv.compat                --------------------------
	.section	.nv.compat,"",@"SHT_CUDA_COMPAT_INFO"
	.align	4
        /*0000*/ 	.byte	0x02, 0x09, 0x00, 0x00, 0x02, 0x02, 0x01, 0x00, 0x02, 0x05, 0x05, 0x00, 0x03, 0x07, 0x01, 0x01
        /*0010*/ 	.byte	0x02, 0x03, 0x00, 0x00, 0x02, 0x06, 0x01, 0x00, 0x04, 0x0b, 0x08, 0x00, 0x09, 0x00, 0x00, 0x00
        /*0020*/ 	.byte	0x00, 0x00, 0x00, 0x00


//--------------------- .nv.info._Z3maxPfi        --------------------------
	.section	.nv.info._Z3maxPfi,"",@"SHT_CUDA_INFO"
	.sectionflags	@""
	.align	4


	//----- nvinfo : EIATTR_CUDA_API_VERSION
	.align		4
        /*0000*/ 	.byte	0x04, 0x37
        /*0002*/ 	.short	(.L_19 - .L_18)
.L_18:
        /*0004*/ 	.word	0x00000082


	//----- nvinfo : EIATTR_KPARAM_INFO
	.align		4
.L_19:
        /*0008*/ 	.byte	0x04, 0x17
        /*000a*/ 	.short	(.L_21 - .L_20)
.L_20:
        /*000c*/ 	.word	0x00000000
        /*0010*/ 	.short	0x0001
        /*0012*/ 	.short	0x0008
        /*0014*/ 	.byte	0x00, 0xf0, 0x11, 0x00


	//----- nvinfo : EIATTR_KPARAM_INFO
	.align		4
.L_21:
        /*0018*/ 	.byte	0x04, 0x17
        /*001a*/ 	.short	(.L_23 - .L_22)
.L_22:
        /*001c*/ 	.word	0x00000000
        /*0020*/ 	.short	0x0000
        /*0022*/ 	.short	0x0000
        /*0024*/ 	.byte	0x00, 0xf5, 0x21, 0x00


	//----- nvinfo : EIATTR_SPARSE_MMA_MASK
	.align		4
.L_23:
        /*0028*/ 	.byte	0x03, 0x50
        /*002a*/ 	.short	0x0000


	//----- nvinfo : EIATTR_MAXREG_COUNT
	.align		4
        /*002c*/ 	.byte	0x03, 0x1b
        /*002e*/ 	.short	0x00ff


	//----- nvinfo : EIATTR_MERCURY_ISA_VERSION
	.align		4
        /*0030*/ 	.byte	0x03, 0x5f
        /*0032*/ 	.short	0x0101


	//----- nvinfo : EIATTR_VRC_CTA_INIT_COUNT
	.align		4
        /*0034*/ 	.byte	0x02, 0x4a
	.zero		1
	.zero		1


	//----- nvinfo : EIATTR_EXIT_INSTR_OFFSETS
	.align		4
        /*0038*/ 	.byte	0x04, 0x1c
        /*003a*/ 	.short	(.L_25 - .L_24)


	//   ....[0]....
.L_24:
        /*003c*/ 	.word	0x00000010


	//----- nvinfo : EIATTR_CBANK_PARAM_SIZE
	.align		4
.L_25:
        /*0040*/ 	.byte	0x03, 0x19
        /*0042*/ 	.short	0x000c


	//----- nvinfo : EIATTR_PARAM_CBANK
	.align		4
        /*0044*/ 	.byte	0x04, 0x0a
        /*0046*/ 	.short	(.L_27 - .L_26)
	.align		4
.L_26:
        /*0048*/ 	.word	index@(.nv.constant0._Z3maxPfi)
        /*004c*/ 	.short	0x0380
        /*004e*/ 	.short	0x000c


	//----- nvinfo : EIATTR_SW_WAR
	.align		4
.L_27:
        /*0050*/ 	.byte	0x04, 0x36
        /*0052*/ 	.short	(.L_29 - .L_28)
.L_28:
        /*0054*/ 	.word	0x00000008
.L_29:


//--------------------- .nv.info._Z6sumRedPfi     --------------------------
	.section	.nv.info._Z6sumRedPfi,"",@"SHT_CUDA_INFO"
	.sectionflags	@""
	.align	4


	//----- nvinfo : EIATTR_CUDA_API_VERSION
	.align		4
        /*0000*/ 	.byte	0x04, 0x37
        /*0002*/ 	.short	(.L_31 - .L_30)
.L_30:
        /*0004*/ 	.word	0x00000082


	//----- nvinfo : EIATTR_KPARAM_INFO
	.align		4
.L_31:
        /*0008*/ 	.byte	0x04, 0x17
        /*000a*/ 	.short	(.L_33 - .L_32)
.L_32:
        /*000c*/ 	.word	0x00000000
        /*0010*/ 	.short	0x0001
        /*0012*/ 	.short	0x0008
        /*0014*/ 	.byte	0x00, 0xf0, 0x11, 0x00


	//----- nvinfo : EIATTR_KPARAM_INFO
	.align		4
.L_33:
        /*0018*/ 	.byte	0x04, 0x17
        /*001a*/ 	.short	(.L_35 - .L_34)
.L_34:
        /*001c*/ 	.word	0x00000000
        /*0020*/ 	.short	0x0000
        /*0022*/ 	.short	0x0000
        /*0024*/ 	.byte	0x00, 0xf5, 0x21, 0x00


	//----- nvinfo : EIATTR_SPARSE_MMA_MASK
	.align		4
.L_35:
        /*0028*/ 	.byte	0x03, 0x50
        /*002a*/ 	.short	0x0000


	//----- nvinfo : EIATTR_MAXREG_COUNT
	.align		4
        /*002c*/ 	.byte	0x03, 0x1b
        /*002e*/ 	.short	0x00ff


	//----- nvinfo : EIATTR_MERCURY_ISA_VERSION
	.align		4
        /*0030*/ 	.byte	0x03, 0x5f
        /*0032*/ 	.short	0x0101


	//----- nvinfo : EIATTR_VRC_CTA_INIT_COUNT
	.align		4
        /*0034*/ 	.byte	0x02, 0x4a
	.zero		1
	.zero		1


	//----- nvinfo : EIATTR_EXIT_INSTR_OFFSETS
	.align		4
        /*0038*/ 	.byte	0x04, 0x1c
        /*003a*/ 	.short	(.L_37 - .L_36)


	//   ....[0]....
.L_36:
        /*003c*/ 	.word	0x00000010


	//----- nvinfo : EIATTR_CBANK_PARAM_SIZE
	.align		4
.L_37:
        /*0040*/ 	.byte	0x03, 0x19
        /*0042*/ 	.short	0x000c


	//----- nvinfo : EIATTR_PARAM_CBANK
	.align		4
        /*0044*/ 	.byte	0x04, 0x0a
        /*0046*/ 	.short	(.L_39 - .L_38)
	.align		4
.L_38:
        /*0048*/ 	.word	index@(.nv.constant0._Z6sumRedPfi)
        /*004c*/ 	.short	0x0380
        /*004e*/ 	.short	0x000c


	//----- nvinfo : EIATTR_SW_WAR
	.align		4
.L_39:
        /*0050*/ 	.byte	0x04, 0x36
        /*0052*/ 	.short	(.L_41 - .L_40)
.L_40:
        /*0054*/ 	.word	0x00000008
.L_41:


//--------------------- .nv.info._Z12safe_softmaxPfi --------------------------
	.section	.nv.info._Z12safe_softmaxPfi,"",@"SHT_CUDA_INFO"
	.sectionflags	@""
	.align	4


	//----- nvinfo : EIATTR_CUDA_API_VERSION
	.align		4
        /*0000*/ 	.byte	0x04, 0x37
        /*0002*/ 	.short	(.L_43 - .L_42)
.L_42:
        /*0004*/ 	.word	0x00000082


	//----- nvinfo : EIATTR_KPARAM_INFO
	.align		4
.L_43:
        /*0008*/ 	.byte	0x04, 0x17
        /*000a*/ 	.short	(.L_45 - .L_44)
.L_44:
        /*000c*/ 	.word	0x00000000
        /*0010*/ 	.short	0x0001
        /*0012*/ 	.short	0x0008
        /*0014*/ 	.byte	0x00, 0xf0, 0x11, 0x00


	//----- nvinfo : EIATTR_KPARAM_INFO
	.align		4
.L_45:
        /*0018*/ 	.byte	0x04, 0x17
        /*001a*/ 	.short	(.L_47 - .L_46)
.L_46:
        /*001c*/ 	.word	0x00000000
        /*0020*/ 	.short	0x0000
        /*0022*/ 	.short	0x0000
        /*0024*/ 	.byte	0x00, 0xf5, 0x21, 0x00


	//----- nvinfo : EIATTR_SPARSE_MMA_MASK
	.align		4
.L_47:
        /*0028*/ 	.byte	0x03, 0x50
        /*002a*/ 	.short	0x0000


	//----- nvinfo : EIATTR_MAXREG_COUNT
	.align		4
        /*002c*/ 	.byte	0x03, 0x1b
        /*002e*/ 	.short	0x00ff


	//----- nvinfo : EIATTR_MERCURY_ISA_VERSION
	.align		4
        /*0030*/ 	.byte	0x03, 0x5f
        /*0032*/ 	.short	0x0101


	//----- nvinfo : EIATTR_VRC_CTA_INIT_COUNT
	.align		4
        /*0034*/ 	.byte	0x02, 0x4a
	.zero		1
	.zero		1


	//----- nvinfo : EIATTR_EXIT_INSTR_OFFSETS
	.align		4
        /*0038*/ 	.byte	0x04, 0x1c
        /*003a*/ 	.short	(.L_49 - .L_48)


	//   ....[0]....
.L_48:
        /*003c*/ 	.word	0x00000010


	//----- nvinfo : EIATTR_CBANK_PARAM_SIZE
	.align		4
.L_49:
        /*0040*/ 	.byte	0x03, 0x19
        /*0042*/ 	.short	0x000c


	//----- nvinfo : EIATTR_PARAM_CBANK
	.align		4
        /*0044*/ 	.byte	0x04, 0x0a
        /*0046*/ 	.short	(.L_51 - .L_50)
	.align		4
.L_50:
        /*0048*/ 	.word	index@(.nv.constant0._Z12safe_softmaxPfi)
        /*004c*/ 	.short	0x0380
        /*004e*/ 	.short	0x000c


	//----- nvinfo : EIATTR_SW_WAR
	.align		4
.L_51:
        /*0050*/ 	.byte	0x04, 0x36
        /*0052*/ 	.short	(.L_53 - .L_52)
.L_52:
        /*0054*/ 	.word	0x00000008
.L_53:


//--------------------- .nv.callgraph             --------------------------
	.section	.nv.callgraph,"",@"SHT_CUDA_CALLGRAPH"
	.align	4
	.sectionentsize	8
	.align		4
        /*0000*/ 	.word	0x00000000
	.align		4
        /*0004*/ 	.word	0xffffffff
	.align		4
        /*0008*/ 	.word	0x00000000
	.align		4
        /*000c*/ 	.word	0xfffffffe
	.align		4
        /*0010*/ 	.word	0x00000000
	.align		4
        /*0014*/ 	.word	0xfffffffd
	.align		4
        /*0018*/ 	.word	0x00000000
	.align		4
        /*001c*/ 	.word	0xfffffffc


//--------------------- .text._Z3maxPfi           --------------------------
	.section	.text._Z3maxPfi,"ax",@progbits
	.align	128
        .global         _Z3maxPfi
        .type           _Z3maxPfi,@function
        .size           _Z3maxPfi,(.L_x_3 - _Z3maxPfi)
        .other          _Z3maxPfi,@"STO_CUDA_ENTRY STV_DEFAULT"
_Z3maxPfi:
.text._Z3maxPfi:
[----:B------:R-:W-:Y:S01]  /*0000*/  LDC R1, c[0x0][0x37c] ;  /* 0x0000df00ff017b82 */ /* 0x000fe20000000800 */
[----:B------:R-:W-:Y:S05]  /*0010*/  EXIT ;  /* 0x000000000000794d */ /* 0x000fea0003800000 */
.L_x_0:
[----:B------:R-:W-:-:S00]  /*0020*/  BRA `(.L_x_0) ;  /* 0xfffffffc00fc7947 */ /* 0x000fc0000383ffff */
[----:B------:R-:W-:-:S00]  /*0030*/  NOP ;  /* 0x0000000000007918 */ /* 0x000fc00000000000 */
        /* <DEDUP_REMOVED lines=12> */
.L_x_3:


//--------------------- .text._Z6sumRedPfi        --------------------------
	.section	.text._Z6sumRedPfi,"ax",@progbits
	.align	128
        .global         _Z6sumRedPfi
        .type           _Z6sumRedPfi,@function
        .size           _Z6sumRedPfi,(.L_x_4 - _Z6sumRedPfi)
        .other          _Z6sumRedPfi,@"STO_CUDA_ENTRY STV_DEFAULT"
_Z6sumRedPfi:
.text._Z6sumRedPfi:
[----:B------:R-:W-:Y:S01]  /*0000*/  LDC R1, c[0x0][0x37c] ;  /* 0x0000df00ff017b82 */ /* 0x000fe20000000800 */
[----:B------:R-:W-:Y:S05]  /*0010*/  EXIT ;  /* 0x000000000000794d */ /* 0x000fea0003800000 */
.L_x_1:
        /* <DEDUP_REMOVED lines=14> */
.L_x_4:


//--------------------- .text._Z12safe_softmaxPfi --------------------------
	.section	.text._Z12safe_softmaxPfi,"ax",@progbits
	.align	128
        .global         _Z12safe_softmaxPfi
        .type           _Z12safe_softmaxPfi,@function
        .size           _Z12safe_softmaxPfi,(.L_x_5 - _Z12safe_softmaxPfi)
        .other          _Z12safe_softmaxPfi,@"STO_CUDA_ENTRY STV_DEFAULT"
_Z12safe_softmaxPfi:
.text._Z12safe_softmaxPfi:
[----:B------:R-:W-:Y:S01]  /*0000*/  LDC R1, c[0x0][0x37c] ;  /* 0x0000df00ff017b82 */ /* 0x000fe20000000800 */
[----:B------:R-:W-:Y:S05]  /*0010*/  EXIT ;  /* 0x000000000000794d */ /* 0x000fea0003800000 */
.L_x_2:
        /* <DEDUP_REMOVED lines=14> */
.L_x_5:


//--------------------- .nv.shared.reserved.0     --------------------------
	.section	.nv.shared.reserved.0,"aw",@nobits
	.weak		__nv_reservedSMEM_offset_0_alias
	.size		__nv_reservedSMEM_offset_0_alias, 0, 64
	.other		__nv_reservedSMEM_offset_0_alias,@"STO_CUDA_RESERVED_SHARED STV_DEFAULT"
__nv_reservedSMEM_offset_0_alias:
	.zero		0
	.zero		64


//--------------------- .nv.constant0._Z3maxPfi   --------------------------
	.section	.nv.constant0._Z3maxPfi,"a",@progbits
	.sectionflags	@""
	.align	4
.nv.constant0._Z3maxPfi:
	.zero		908


//--------------------- .nv.constant0._Z6sumRedPfi --------------------------
	.section	.nv.constant0._Z6sumRedPfi,"a",@progbits
	.sectionflags	@""
	.align	4
.nv.constant0._Z6sumRedPfi:
	.zero		908


//--------------------- .nv.constant0._Z12safe_softmaxPfi --------------------------
	.section	.nv.constant0._Z12safe_softmaxPfi,"a",@progbits
	.sectionflags	@""
	.align	4
.nv.constant0._Z12safe_softmaxPfi:
	.zero		908


//--------------------- SYMBOLS --------------------------

	.type		.nv.reservedSmem.offset0,@object
	.size		.nv.reservedSmem.offset0,0x4
